	.headerflags	@"EF_CUDA_TEXMODE_UNIFIED EF_CUDA_64BIT_ADDRESS EF_CUDA_SM89 EF_CUDA_VIRTUAL_SM(EF_CUDA_SM89)"
	.elftype	@"ET_EXEC"


//--------------------- .nv.info                  --------------------------
	.section	.nv.info,"",@"SHT_CUDA_INFO"
	.align	4


	//----- nvinfo : EIATTR_REGCOUNT
	.align		4
        /*0000*/ 	.byte	0x04, 0x2f
        /*0002*/ 	.short	(.L_1 - .L_0)
	.align		4
.L_0:
        /*0004*/ 	.word	index@(triton_per_fused_add_expand_mul_neg_pow_select_sum_unsqueeze_21)
        /*0008*/ 	.word	0x00000013


	//----- nvinfo : EIATTR_FRAME_SIZE
	.align		4
.L_1:
        /*000c*/ 	.byte	0x04, 0x11
        /*000e*/ 	.short	(.L_3 - .L_2)
	.align		4
.L_2:
        /*0010*/ 	.word	index@(triton_per_fused_add_expand_mul_neg_pow_select_sum_unsqueeze_21)
        /*0014*/ 	.word	0x00000000


	//----- nvinfo : EIATTR_MIN_STACK_SIZE
	.align		4
.L_3:
        /*0018*/ 	.byte	0x04, 0x12
        /*001a*/ 	.short	(.L_5 - .L_4)
	.align		4
.L_4:
        /*001c*/ 	.word	index@(triton_per_fused_add_expand_mul_neg_pow_select_sum_unsqueeze_21)
        /*0020*/ 	.word	0x00000000
.L_5:


//--------------------- .nv.info.triton_per_fused_add_expand_mul_neg_pow_select_sum_unsqueeze_21 --------------------------
	.section	.nv.info.triton_per_fused_add_expand_mul_neg_pow_select_sum_unsqueeze_21,"",@"SHT_CUDA_INFO"
	.sectionflags	@""
	.align	4


	//----- nvinfo : EIATTR_CUDA_API_VERSION
	.align		4
        /*0000*/ 	.byte	0x04, 0x37
        /*0002*/ 	.short	(.L_7 - .L_6)
.L_6:
        /*0004*/ 	.word	0x00000080


	//----- nvinfo : EIATTR_PARAM_CBANK
	.align		4
.L_7:
        /*0008*/ 	.byte	0x04, 0x0a
        /*000a*/ 	.short	(.L_9 - .L_8)
	.align		4
.L_8:
        /*000c*/ 	.word	index@(.nv.constant0.triton_per_fused_add_expand_mul_neg_pow_select_sum_unsqueeze_21)
        /*0010*/ 	.short	0x0160
        /*0012*/ 	.short	0x0030


	//----- nvinfo : EIATTR_CBANK_PARAM_SIZE
	.align		4
.L_9:
        /*0014*/ 	.byte	0x03, 0x19
        /*0016*/ 	.short	0x0030


	//----- nvinfo : EIATTR_KPARAM_INFO
	.align		4
        /*0018*/ 	.byte	0x04, 0x17
        /*001a*/ 	.short	(.L_11 - .L_10)
.L_10:
        /*001c*/ 	.word	0x00000000
        /*0020*/ 	.short	0x0005
        /*0022*/ 	.short	0x0028
        /*0024*/ 	.byte	0x00, 0xf4, 0x21, 0x00


	//----- nvinfo : EIATTR_KPARAM_INFO
	.align		4
.L_11:
        /*0028*/ 	.byte	0x04, 0x17
        /*002a*/ 	.short	(.L_13 - .L_12)
.L_12:
        /*002c*/ 	.word	0x00000000
        /*0030*/ 	.short	0x0004
        /*0032*/ 	.short	0x0020
        /*0034*/ 	.byte	0x00, 0xf0, 0x11, 0x00


	//----- nvinfo : EIATTR_KPARAM_INFO
	.align		4
.L_13:
        /*0038*/ 	.byte	0x04, 0x17
        /*003a*/ 	.short	(.L_15 - .L_14)
.L_14:
        /*003c*/ 	.word	0x00000000
        /*0040*/ 	.short	0x0003
        /*0042*/ 	.short	0x0018
        /*0044*/ 	.byte	0x00, 0xf4, 0x21, 0x00


	//----- nvinfo : EIATTR_KPARAM_INFO
	.align		4
.L_15:
        /*0048*/ 	.byte	0x04, 0x17
        /*004a*/ 	.short	(.L_17 - .L_16)
.L_16:
        /*004c*/ 	.word	0x00000000
        /*0050*/ 	.short	0x0002
        /*0052*/ 	.short	0x0010
        /*0054*/ 	.byte	0x00, 0xf4, 0x21, 0x00


	//----- nvinfo : EIATTR_KPARAM_INFO
	.align		4
.L_17:
        /*0058*/ 	.byte	0x04, 0x17
        /*005a*/ 	.short	(.L_19 - .L_18)
.L_18:
        /*005c*/ 	.word	0x00000000
        /*0060*/ 	.short	0x0001
        /*0062*/ 	.short	0x0008
        /*0064*/ 	.byte	0x00, 0xf4, 0x21, 0x00


	//----- nvinfo : EIATTR_KPARAM_INFO
	.align		4
.L_19:
        /*0068*/ 	.byte	0x04, 0x17
        /*006a*/ 	.short	(.L_21 - .L_20)
.L_20:
        /*006c*/ 	.word	0x00000000
        /*0070*/ 	.short	0x0000
        /*0072*/ 	.short	0x0000
        /*0074*/ 	.byte	0x00, 0xf4, 0x21, 0x00


	//----- nvinfo : EIATTR_MAXREG_COUNT
	.align		4
.L_21:
        /*0078*/ 	.byte	0x03, 0x1b
        /*007a*/ 	.short	0x00ff


	//----- nvinfo : EIATTR_COOP_GROUP_MASK_REGIDS
	.align		4
        /*007c*/ 	.byte	0x04, 0x29
        /*007e*/ 	.short	(.L_23 - .L_22)


	//   ....[0]....
.L_22:
        /*0080*/ 	.word	0xffffffff


	//   ....[1]....
        /*0084*/ 	.word	0xffffffff


	//   ....[2]....
        /*0088*/ 	.word	0xffffffff


	//   ....[3]....
        /*008c*/ 	.word	0xffffffff


	//   ....[4]....
        /*0090*/ 	.word	0xffffffff


	//   ....[5]....
        /*0094*/ 	.word	0xffffffff


	//----- nvinfo : EIATTR_COOP_GROUP_INSTR_OFFSETS
	.align		4
.L_23:
        /*0098*/ 	.byte	0x04, 0x28
        /*009a*/ 	.short	(.L_25 - .L_24)


	//   ....[0]....
.L_24:
        /*009c*/ 	.word	0x00000110


	//   ....[1]....
        /*00a0*/ 	.word	0x00000130


	//   ....[2]....
        /*00a4*/ 	.word	0x00000150


	//   ....[3]....
        /*00a8*/ 	.word	0x00000170


	//   ....[4]....
        /*00ac*/ 	.word	0x00000190


	//   ....[5]....
        /*00b0*/ 	.word	0x00000230


	//----- nvinfo : EIATTR_EXIT_INSTR_OFFSETS
	.align		4
.L_25:
        /*00b4*/ 	.byte	0x04, 0x1c
        /*00b6*/ 	.short	(.L_27 - .L_26)


	//   ....[0]....
.L_26:
        /*00b8*/ 	.word	0x00000300


	//----- nvinfo : EIATTR_REQNTID
	.align		4
.L_27:
        /*00bc*/ 	.byte	0x04, 0x10
        /*00be*/ 	.short	(.L_29 - .L_28)
.L_28:
        /*00c0*/ 	.word	0x00000040
        /*00c4*/ 	.word	0x00000001
        /*00c8*/ 	.word	0x00000001
.L_29:


//--------------------- .nv.callgraph             --------------------------
	.section	.nv.callgraph,"",@"SHT_CUDA_CALLGRAPH"
	.align	4
	.sectionentsize	8
	.align		4
        /*0000*/ 	.word	0x00000000
	.align		4
        /*0004*/ 	.word	0xffffffff
	.align		4
        /*0008*/ 	.word	0x00000000
	.align		4
        /*000c*/ 	.word	0xfffffffe
	.align		4
        /*0010*/ 	.word	0x00000000
	.align		4
        /*0014*/ 	.word	0xfffffffd
	.align		4
        /*0018*/ 	.word	0x00000000
	.align		4
        /*001c*/ 	.word	0xfffffffc


//--------------------- .nv.rel.action            --------------------------
	.section	.nv.rel.action,"",@"SHT_CUDA_RELOCINFO"
	.align	8
	.sectionentsize	8
        /*0000*/ 	.byte	0x73, 0x00, 0x00, 0x00, 0x00, 0x00, 0x00, 0x00, 0x00, 0x00, 0x00, 0x11, 0x25, 0x00, 0x05, 0x36


//--------------------- .nv.constant0.triton_per_fused_add_expand_mul_neg_pow_select_sum_unsqueeze_21 --------------------------
	.section	.nv.constant0.triton_per_fused_add_expand_mul_neg_pow_select_sum_unsqueeze_21,"a",@progbits
	.sectionflags	@""
	.align	4
.nv.constant0.triton_per_fused_add_expand_mul_neg_pow_select_sum_unsqueeze_21:
	.zero		400


//--------------------- .text.triton_per_fused_add_expand_mul_neg_pow_select_sum_unsqueeze_21 --------------------------
	.section	.text.triton_per_fused_add_expand_mul_neg_pow_select_sum_unsqueeze_21,"ax",@progbits
	.sectionflags	@"SHF_BARRIERS=1"
	.sectioninfo	@"SHI_REGISTERS=19"
	.align	128
        .global         triton_per_fused_add_expand_mul_neg_pow_select_sum_unsqueeze_21
        .type           triton_per_fused_add_expand_mul_neg_pow_select_sum_unsqueeze_21,@function
        .size           triton_per_fused_add_expand_mul_neg_pow_select_sum_unsqueeze_21,(.L_x_1 - triton_per_fused_add_expand_mul_neg_pow_select_sum_unsqueeze_21)
        .other          triton_per_fused_add_expand_mul_neg_pow_select_sum_unsqueeze_21,@"STO_CUDA_ENTRY STV_DEFAULT"
triton_per_fused_add_expand_mul_neg_pow_select_sum_unsqueeze_21:
.text.triton_per_fused_add_expand_mul_neg_pow_select_sum_unsqueeze_21:
[----:B------:R-:W-:Y:S02]  /*0000*/  MOV R1, c[0x0][0x28] ;  /* 0x00000a0000017a02 */ /* 0x000fe40000000f00 */
[----:B------:R-:W0:Y:S01]  /*0010*/  S2R R16, SR_TID.X ;  /* 0x0000000000107919 */ /* 0x000e220000002100 */
[----:B------:R-:W-:Y:S01]  /*0020*/  MOV R3, 0x4 ;  /* 0x0000000400037802 */ /* 0x000fe20000000f00 */
[----:B------:R-:W-:Y:S01]  /*0030*/  ULDC.64 UR4, c[0x0][0x118] ;  /* 0x0000460000047ab9 */ /* 0x000fe20000000a00 */
[----:B0-----:R-:W-:-:S05]  /*0040*/  LOP3.LUT R2, R16, 0x3f, RZ, 0xc0, !PT ;  /* 0x0000003f10027812 */ /* 0x001fca00078ec0ff */
[----:B------:R-:W-:-:S04]  /*0050*/  IMAD.WIDE.U32 R4, R2, R3, c[0x0][0x168] ;  /* 0x00005a0002047625 */ /* 0x000fc800078e0003 */
[CC--:B------:R-:W-:Y:S02]  /*0060*/  IMAD.WIDE.U32 R6, R2.reuse, R3.reuse, c[0x0][0x170] ;  /* 0x00005c0002067625 */ /* 0x0c0fe400078e0003 */
[----:B------:R-:W2:Y:S04]  /*0070*/  LDG.E R4, [R4.64] ;  /* 0x0000000404047981 */ /* 0x000ea8000c1e1900 */
[----:B------:R-:W2:Y:S01]  /*0080*/  LDG.E R7, [R6.64+0x1b00] ;  /* 0x001b000406077981 */ /* 0x000ea2000c1e1900 */
[----:B------:R-:W-:Y:S01]  /*0090*/  MOV R8, c[0x0][0x178] ;  /* 0x00005e0000087a02 */ /* 0x000fe20000000f00 */
[----:B------:R-:W-:Y:S01]  /*00a0*/  IMAD.WIDE.U32 R2, R2, R3, c[0x0][0x160] ;  /* 0x0000580002027625 */ /* 0x000fe200078e0003 */
[----:B------:R-:W-:-:S04]  /*00b0*/  MOV R9, c[0x0][0x17c] ;  /* 0x00005f0000097a02 */ /* 0x000fc80000000f00 */
[----:B------:R-:W3:Y:S04]  /*00c0*/  LDG.E R11, [R2.64] ;  /* 0x00000004020b7981 */ /* 0x000ee8000c1e1900 */
[----:B------:R0:W4:Y:S01]  /*00d0*/  LDG.E R8, [R8.64] ;  /* 0x0000000408087981 */ /* 0x000122000c1e1900 */
[C---:B------:R-:W-:Y:S02]  /*00e0*/  LOP3.LUT P0, RZ, R16.reuse, 0x1f, RZ, 0xc0, !PT ;  /* 0x0000001f10ff7812 */ /* 0x040fe4000780c0ff */
[----:B------:R-:W-:Y:S01]  /*00f0*/  ISETP.GE.AND P1, PT, R16, 0x2, PT ;  /* 0x000000021000780c */ /* 0x000fe20003f26270 */
[----:B--2---:R-:W-:-:S05]  /*0100*/  FMUL R0, R4, R7 ;  /* 0x0000000704007220 */ /* 0x004fca0000400000 */
[----:B------:R-:W1:Y:S02]  /*0110*/  SHFL.BFLY PT, R13, R0, 0x10, 0x1f ;  /* 0x0e001f00000d7f89 */ /* 0x000e6400000e0000 */
[----:B-1----:R-:W-:-:S05]  /*0120*/  FFMA R13, R4, R7, R13 ;  /* 0x00000007040d7223 */ /* 0x002fca000000000d */
[----:B------:R-:W1:Y:S02]  /*0130*/  SHFL.BFLY PT, R10, R13, 0x8, 0x1f ;  /* 0x0d001f000d0a7f89 */ /* 0x000e6400000e0000 */
[----:B-1----:R-:W-:-:S05]  /*0140*/  FADD R10, R13, R10 ;  /* 0x0000000a0d0a7221 */ /* 0x002fca0000000000 */
[----:B------:R-:W1:Y:S02]  /*0150*/  SHFL.BFLY PT, R5, R10, 0x4, 0x1f ;  /* 0x0c801f000a057f89 */ /* 0x000e6400000e0000 */
[----:B-1----:R-:W-:-:S05]  /*0160*/  FADD R5, R10, R5 ;  /* 0x000000050a057221 */ /* 0x002fca0000000000 */
[----:B------:R-:W1:Y:S02]  /*0170*/  SHFL.BFLY PT, R6, R5, 0x2, 0x1f ;  /* 0x0c401f0005067f89 */ /* 0x000e6400000e0000 */
[----:B-1----:R-:W-:-:S05]  /*0180*/  FADD R6, R5, R6 ;  /* 0x0000000605067221 */ /* 0x002fca0000000000 */
[----:B0-----:R-:W0:Y:S01]  /*0190*/  SHFL.BFLY PT, R9, R6, 0x1, 0x1f ;  /* 0x0c201f0006097f89 */ /* 0x001e2200000e0000 */
[----:B------:R-:W-:-:S04]  /*01a0*/  SHF.R.U32.HI R0, RZ, 0x3, R16 ;  /* 0x00000003ff007819 */ /* 0x000fc80000011610 */
[----:B------:R-:W-:Y:S01]  /*01b0*/  LOP3.LUT R12, R0, 0x4, RZ, 0xc0, !PT ;  /* 0x00000004000c7812 */ /* 0x000fe200078ec0ff */
[----:B0-----:R-:W-:-:S05]  /*01c0*/  FADD R9, R6, R9 ;  /* 0x0000000906097221 */ /* 0x001fca0000000000 */
[----:B------:R-:W-:Y:S04]  /*01d0*/  @!P0 STS [R12], R9 ;  /* 0x000000090c008388 */ /* 0x000fe80000000800 */
[----:B------:R-:W-:Y:S06]  /*01e0*/  BAR.SYNC.DEFER_BLOCKING 0x0 ;  /* 0x0000000000007b1d */ /* 0x000fec0000010000 */
[----:B------:R-:W0:Y:S01]  /*01f0*/  @!P1 LDS R14, [R16.X4] ;  /* 0x00000000100e9984 */ /* 0x000e220000004800 */
[----:B------:R-:W-:-:S04]  /*0200*/  LOP3.LUT R0, R16, 0x1, RZ, 0xc0, !PT ;  /* 0x0000000110007812 */ /* 0x000fc800078ec0ff */
[----:B------:R-:W-:-:S04]  /*0210*/  ISETP.NE.U32.AND P0, PT, R0, 0x1, PT ;  /* 0x000000010000780c */ /* 0x000fc80003f05070 */
[----:B------:R-:W-:Y:S01]  /*0220*/  ISETP.LT.AND P0, PT, R16, 0x2, P0 ;  /* 0x000000021000780c */ /* 0x000fe20000701270 */
[----:B0-----:R-:W0:Y:S02]  /*0230*/  SHFL.BFLY PT, R5, R14, 0x1, 0x1f ;  /* 0x0c201f000e057f89 */ /* 0x001e2400000e0000 */
[----:B0-----:R-:W-:-:S10]  /*0240*/  FADD R5, R14, R5 ;  /* 0x000000050e057221 */ /* 0x001fd40000000000 */
[----:B------:R-:W-:Y:S04]  /*0250*/  @P0 STS [R16.X4], R5 ;  /* 0x0000000510000388 */ /* 0x000fe80000004800 */
[----:B------:R-:W-:Y:S06]  /*0260*/  BAR.SYNC.DEFER_BLOCKING 0x0 ;  /* 0x0000000000007b1d */ /* 0x000fec0000010000 */
[----:B------:R-:W0:Y:S01]  /*0270*/  LDS R0, [RZ] ;  /* 0x00000000ff007984 */ /* 0x000e220000000800 */
[C---:B----4-:R-:W-:Y:S01]  /*0280*/  FADD R6, R8.reuse, R8 ;  /* 0x0000000808067221 */ /* 0x050fe20000000000 */
[----:B------:R-:W-:Y:S01]  /*0290*/  FMUL R9, R8, R8 ;  /* 0x0000000808097220 */ /* 0x000fe20000400000 */
[----:B------:R-:W-:-:S02]  /*02a0*/  FADD R7, R7, R7 ;  /* 0x0000000707077221 */ /* 0x000fc40000000000 */
[----:B---3--:R-:W-:Y:S01]  /*02b0*/  FFMA R6, R4, R6, R11 ;  /* 0x0000000604067223 */ /* 0x008fe2000000000b */
[----:B0-----:R-:W-:-:S04]  /*02c0*/  FFMA R0, R0, -2, RZ ;  /* 0xc000000000007823 */ /* 0x001fc800000000ff */
[----:B------:R-:W-:-:S04]  /*02d0*/  FMUL R9, R0, R9 ;  /* 0x0000000900097220 */ /* 0x000fc80000400000 */
[----:B------:R-:W-:-:S05]  /*02e0*/  FFMA R7, R9, R7, R6 ;  /* 0x0000000709077223 */ /* 0x000fca0000000006 */
[----:B------:R-:W-:Y:S01]  /*02f0*/  STG.E [R2.64], R7 ;  /* 0x0000000702007986 */ /* 0x000fe2000c101904 */
[----:B------:R-:W-:Y:S05]  /*0300*/  EXIT ;  /* 0x000000000000794d */ /* 0x000fea0003800000 */
.L_x_0:
[----:B------:R-:W-:-:S00]  /*0310*/  BRA `(.L_x_0) ;  /* 0xfffffff000007947 */ /* 0x000fc0000383ffff */
[----:B------:R-:W-:-:S00]  /*0320*/  NOP ;  /* 0x0000000000007918 */ /* 0x000fc00000000000 */
        /* <DEDUP_REMOVED lines=13> */
.L_x_1:


//--------------------- .nv.shared.triton_per_fused_add_expand_mul_neg_pow_select_sum_unsqueeze_21 --------------------------
	.section	.nv.shared.triton_per_fused_add_expand_mul_neg_pow_select_sum_unsqueeze_21,"aw",@nobits
	.sectionflags	@""
	.align	16
